//
// Generated by NVIDIA NVVM Compiler
//
// Compiler Build ID: CL-36424714
// Cuda compilation tools, release 13.0, V13.0.88
// Based on NVVM 20.0.0
//

.version 9.0
.target sm_100
.address_size 64

	// .globl	_Z15transposeMatrixPKfPfii

.visible .entry _Z15transposeMatrixPKfPfii(
	.param .u64 .ptr .align 1 _Z15transposeMatrixPKfPfii_param_0,
	.param .u64 .ptr .align 1 _Z15transposeMatrixPKfPfii_param_1,
	.param .u32 _Z15transposeMatrixPKfPfii_param_2,
	.param .u32 _Z15transposeMatrixPKfPfii_param_3
)
{
	.reg .pred 	%p<4>;
	.reg .b32 	%r<15>;
	.reg .b32 	%f<2>;
	.reg .b64 	%rd<9>;

	ld.param.u64 	%rd1, [_Z15transposeMatrixPKfPfii_param_0];
	ld.param.u64 	%rd2, [_Z15transposeMatrixPKfPfii_param_1];
	ld.param.u32 	%r3, [_Z15transposeMatrixPKfPfii_param_2];
	ld.param.u32 	%r5, [_Z15transposeMatrixPKfPfii_param_3];
	mov.u32 	%r6, %ctaid.x;
	mov.u32 	%r7, %ntid.x;
	mov.u32 	%r8, %tid.x;
	mad.lo.s32 	%r1, %r6, %r7, %r8;
	mov.u32 	%r9, %ctaid.y;
	mov.u32 	%r10, %ntid.y;
	mov.u32 	%r11, %tid.y;
	mad.lo.s32 	%r12, %r9, %r10, %r11;
	setp.ge.s32 	%p1, %r1, %r3;
	setp.ge.s32 	%p2, %r12, %r5;
	or.pred  	%p3, %p1, %p2;
	@%p3 bra 	$L__BB0_2;
	cvta.to.global.u64 	%rd3, %rd1;
	cvta.to.global.u64 	%rd4, %rd2;
	mad.lo.s32 	%r13, %r3, %r12, %r1;
	mad.lo.s32 	%r14, %r5, %r1, %r12;
	mul.wide.s32 	%rd5, %r13, 4;
	add.s64 	%rd6, %rd3, %rd5;
	ld.global.f32 	%f1, [%rd6];
	mul.wide.s32 	%rd7, %r14, 4;
	add.s64 	%rd8, %rd4, %rd7;
	st.global.f32 	[%rd8], %f1;
$L__BB0_2:
	ret;

}


// ===== COMPILED SASS (sm_100) =====

	.target	sm_100

	.elftype	@"ET_EXEC"


//--------------------- .note.nv.tkinfo           --------------------------
	.section	.note.nv.tkinfo,"",@"SHT_NOTE"
	.sectionflags	@"SHF_NOTE_NV_TKINFO"
	.tkinfo
        /*0018*/ 	.word	0x00000002
        /*0030*/ 	.string	""
        /*0030*/ 	.string	"ptxas"
        /*0030*/ 	.string	"Cuda compilation tools, release 13.0, V13.0.88"
        /*0030*/ 	.string	"Build cuda_13.0.r13.0/compiler.36424714_0"
        /*0030*/ 	.string	"-arch sm_100 -m 64 "



//--------------------- .note.nv.cuinfo           --------------------------
	.section	.note.nv.cuinfo,"",@"SHT_NOTE"
	.sectionflags	@"SHF_NOTE_NV_CUINFO"
        /*0018*/ 	.short	0x0002
        /*001a*/ 	.short	0x0064
        /*001c*/ 	.short	0x0082
	.zero		2


//--------------------- .nv.info                  --------------------------
	.section	.nv.info,"",@"SHT_CUDA_INFO"
	.align	4


	//----- nvinfo : EIATTR_REGCOUNT
	.align		4
        /*0000*/ 	.byte	0x04, 0x2f
        /*0002*/ 	.short	(.L_1 - .L_0)
	.align		4
.L_0:
        /*0004*/ 	.word	index@(_Z15transposeMatrixPKfPfii)
        /*0008*/ 	.word	0x0000000a


	//----- nvinfo : EIATTR_FRAME_SIZE
	.align		4
.L_1:
        /*000c*/ 	.byte	0x04, 0x11
        /*000e*/ 	.short	(.L_3 - .L_2)
	.align		4
.L_2:
        /*0010*/ 	.word	index@(_Z15transposeMatrixPKfPfii)
        /*0014*/ 	.word	0x00000000


	//----- nvinfo : EIATTR_MIN_STACK_SIZE
	.align		4
.L_3:
        /*0018*/ 	.byte	0x04, 0x12
        /*001a*/ 	.short	(.L_5 - .L_4)
	.align		4
.L_4:
        /*001c*/ 	.word	index@(_Z15transposeMatrixPKfPfii)
        /*0020*/ 	.word	0x00000000
.L_5:


//--------------------- .nv.compat                --------------------------
	.section	.nv.compat,"",@"SHT_CUDA_COMPAT_INFO"
	.align	4
        /*0000*/ 	.byte	0x02, 0x09, 0x00, 0x00, 0x02, 0x02, 0x01, 0x00, 0x02, 0x05, 0x05, 0x00, 0x03, 0x07, 0x01, 0x01
        /*0010*/ 	.byte	0x02, 0x03, 0x00, 0x00, 0x02, 0x06, 0x01, 0x00, 0x04, 0x0b, 0x08, 0x00, 0x09, 0x00, 0x00, 0x00
        /*0020*/ 	.byte	0x00, 0x00, 0x00, 0x00


//--------------------- .nv.info._Z15transposeMatrixPKfPfii --------------------------
	.section	.nv.info._Z15transposeMatrixPKfPfii,"",@"SHT_CUDA_INFO"
	.sectionflags	@""
	.align	4


	//----- nvinfo : EIATTR_CUDA_API_VERSION
	.align		4
        /*0000*/ 	.byte	0x04, 0x37
        /*0002*/ 	.short	(.L_7 - .L_6)
.L_6:
        /*0004*/ 	.word	0x00000082


	//----- nvinfo : EIATTR_KPARAM_INFO
	.align		4
.L_7:
        /*0008*/ 	.byte	0x04, 0x17
        /*000a*/ 	.short	(.L_9 - .L_8)
.L_8:
        /*000c*/ 	.word	0x00000000
        /*0010*/ 	.short	0x0003
        /*0012*/ 	.short	0x0014
        /*0014*/ 	.byte	0x00, 0xf0, 0x11, 0x00


	//----- nvinfo : EIATTR_KPARAM_INFO
	.align		4
.L_9:
        /*0018*/ 	.byte	0x04, 0x17
        /*001a*/ 	.short	(.L_11 - .L_10)
.L_10:
        /*001c*/ 	.word	0x00000000
        /*0020*/ 	.short	0x0002
        /*0022*/ 	.short	0x0010
        /*0024*/ 	.byte	0x00, 0xf0, 0x11, 0x00


	//----- nvinfo : EIATTR_KPARAM_INFO
	.align		4
.L_11:
        /*0028*/ 	.byte	0x04, 0x17
        /*002a*/ 	.short	(.L_13 - .L_12)
.L_12:
        /*002c*/ 	.word	0x00000000
        /*0030*/ 	.short	0x0001
        /*0032*/ 	.short	0x0008
        /*0034*/ 	.byte	0x00, 0xf5, 0x21, 0x00


	//----- nvinfo : EIATTR_KPARAM_INFO
	.align		4
.L_13:
        /*0038*/ 	.byte	0x04, 0x17
        /*003a*/ 	.short	(.L_15 - .L_14)
.L_14:
        /*003c*/ 	.word	0x00000000
        /*0040*/ 	.short	0x0000
        /*0042*/ 	.short	0x0000
        /*0044*/ 	.byte	0x00, 0xf5, 0x21, 0x00


	//----- nvinfo : EIATTR_SPARSE_MMA_MASK
	.align		4
.L_15:
        /*0048*/ 	.byte	0x03, 0x50
        /*004a*/ 	.short	0x0000


	//----- nvinfo : EIATTR_MAXREG_COUNT
	.align		4
        /*004c*/ 	.byte	0x03, 0x1b
        /*004e*/ 	.short	0x00ff


	//----- nvinfo : EIATTR_MERCURY_ISA_VERSION
	.align		4
        /*0050*/ 	.byte	0x03, 0x5f
        /*0052*/ 	.short	0x0101


	//----- nvinfo : EIATTR_VRC_CTA_INIT_COUNT
	.align		4
        /*0054*/ 	.byte	0x02, 0x4a
	.zero		1
	.zero		1


	//----- nvinfo : EIATTR_EXIT_INSTR_OFFSETS
	.align		4
        /*0058*/ 	.byte	0x04, 0x1c
        /*005a*/ 	.short	(.L_17 - .L_16)


	//   ....[0]....
.L_16:
        /*005c*/ 	.word	0x000000c0


	//   ....[1]....
        /*0060*/ 	.word	0x00000160


	//----- nvinfo : EIATTR_CBANK_PARAM_SIZE
	.align		4
.L_17:
        /*0064*/ 	.byte	0x03, 0x19
        /*0066*/ 	.short	0x0018


	//----- nvinfo : EIATTR_PARAM_CBANK
	.align		4
        /*0068*/ 	.byte	0x04, 0x0a
        /*006a*/ 	.short	(.L_19 - .L_18)
	.align		4
.L_18:
        /*006c*/ 	.word	index@(.nv.constant0._Z15transposeMatrixPKfPfii)
        /*0070*/ 	.short	0x0380
        /*0072*/ 	.short	0x0018


	//----- nvinfo : EIATTR_SW_WAR
	.align		4
.L_19:
        /*0074*/ 	.byte	0x04, 0x36
        /*0076*/ 	.short	(.L_21 - .L_20)
.L_20:
        /*0078*/ 	.word	0x00000008
.L_21:


//--------------------- .nv.callgraph             --------------------------
	.section	.nv.callgraph,"",@"SHT_CUDA_CALLGRAPH"
	.align	4
	.sectionentsize	8
	.align		4
        /*0000*/ 	.word	0x00000000
	.align		4
        /*0004*/ 	.word	0xffffffff
	.align		4
        /*0008*/ 	.word	0x00000000
	.align		4
        /*000c*/ 	.word	0xfffffffe
	.align		4
        /*0010*/ 	.word	0x00000000
	.align		4
        /*0014*/ 	.word	0xfffffffd
	.align		4
        /*0018*/ 	.word	0x00000000
	.align		4
        /*001c*/ 	.word	0xfffffffc


//--------------------- .text._Z15transposeMatrixPKfPfii --------------------------
	.section	.text._Z15transposeMatrixPKfPfii,"ax",@progbits
	.align	128
        .global         _Z15transposeMatrixPKfPfii
        .type           _Z15transposeMatrixPKfPfii,@function
        .size           _Z15transposeMatrixPKfPfii,(.L_x_1 - _Z15transposeMatrixPKfPfii)
        .other          _Z15transposeMatrixPKfPfii,@"STO_CUDA_ENTRY STV_DEFAULT"
_Z15transposeMatrixPKfPfii:
.text._Z15transposeMatrixPKfPfii:
[----:B------:R-:W-:Y:S01]  /*0000*/  LDC R1, c[0x0][0x37c] ;  /* 0x0000df00ff017b82 */ /* 0x000fe20000000800 */
[----:B------:R-:W0:Y:S07]  /*0010*/  S2R R2, SR_TID.Y ;  /* 0x0000000000027919 */ /* 0x000e2e0000002200 */
[----:B------:R-:W1:Y:S01]  /*0020*/  LDC R0, c[0x0][0x360] ;  /* 0x0000d800ff007b82 */ /* 0x000e620000000800 */
[----:B------:R-:W2:Y:S01]  /*0030*/  LDCU.64 UR6, c[0x0][0x390] ;  /* 0x00007200ff0677ac */ /* 0x000ea20008000a00 */
[----:B------:R-:W1:Y:S06]  /*0040*/  S2R R3, SR_TID.X ;  /* 0x0000000000037919 */ /* 0x000e6c0000002100 */
[----:B------:R-:W0:Y:S08]  /*0050*/  S2UR UR5, SR_CTAID.Y ;  /* 0x00000000000579c3 */ /* 0x000e300000002600 */
[----:B------:R-:W0:Y:S08]  /*0060*/  LDC R7, c[0x0][0x364] ;  /* 0x0000d900ff077b82 */ /* 0x000e300000000800 */
[----:B------:R-:W1:Y:S01]  /*0070*/  S2UR UR4, SR_CTAID.X ;  /* 0x00000000000479c3 */ /* 0x000e620000002500 */
[----:B0-----:R-:W-:-:S05]  /*0080*/  IMAD R7, R7, UR5, R2 ;  /* 0x0000000507077c24 */ /* 0x001fca000f8e0202 */
[----:B--2---:R-:W-:Y:S01]  /*0090*/  ISETP.GE.AND P0, PT, R7, UR7, PT ;  /* 0x0000000707007c0c */ /* 0x004fe2000bf06270 */
[----:B-1----:R-:W-:-:S05]  /*00a0*/  IMAD R0, R0, UR4, R3 ;  /* 0x0000000400007c24 */ /* 0x002fca000f8e0203 */
[----:B------:R-:W-:-:S13]  /*00b0*/  ISETP.GE.OR P0, PT, R0, UR6, P0 ;  /* 0x0000000600007c0c */ /* 0x000fda0008706670 */
[----:B------:R-:W-:Y:S05]  /*00c0*/  @P0 EXIT ;  /* 0x000000000000094d */ /* 0x000fea0003800000 */
[----:B------:R-:W0:Y:S01]  /*00d0*/  LDC.64 R2, c[0x0][0x380] ;  /* 0x0000e000ff027b82 */ /* 0x000e220000000a00 */
[----:B------:R-:W1:Y:S01]  /*00e0*/  LDCU.64 UR4, c[0x0][0x358] ;  /* 0x00006b00ff0477ac */ /* 0x000e620008000a00 */
[----:B------:R-:W-:-:S04]  /*00f0*/  IMAD R5, R7, UR6, R0 ;  /* 0x0000000607057c24 */ /* 0x000fc8000f8e0200 */
[----:B0-----:R-:W-:Y:S02]  /*0100*/  IMAD.WIDE R2, R5, 0x4, R2 ;  /* 0x0000000405027825 */ /* 0x001fe400078e0202 */
[----:B------:R-:W0:Y:S04]  /*0110*/  LDC.64 R4, c[0x0][0x388] ;  /* 0x0000e200ff047b82 */ /* 0x000e280000000a00 */
[----:B-1----:R-:W2:Y:S01]  /*0120*/  LDG.E R3, desc[UR4][R2.64] ;  /* 0x0000000402037981 */ /* 0x002ea2000c1e1900 */
[----:B------:R-:W-:-:S04]  /*0130*/  IMAD R7, R0, UR7, R7 ;  /* 0x0000000700077c24 */ /* 0x000fc8000f8e0207 */
[----:B0-----:R-:W-:-:S05]  /*0140*/  IMAD.WIDE R4, R7, 0x4, R4 ;  /* 0x0000000407047825 */ /* 0x001fca00078e0204 */
[----:B--2---:R-:W-:Y:S01]  /*0150*/  STG.E desc[UR4][R4.64], R3 ;  /* 0x0000000304007986 */ /* 0x004fe2000c101904 */
[----:B------:R-:W-:Y:S05]  /*0160*/  EXIT ;  /* 0x000000000000794d */ /* 0x000fea0003800000 */
.L_x_0:
[----:B------:R-:W-:-:S00]  /*0170*/  BRA `(.L_x_0) ;  /* 0xfffffffc00fc7947 */ /* 0x000fc0000383ffff */
[----:B------:R-:W-:-:S00]  /*0180*/  NOP ;  /* 0x0000000000007918 */ /* 0x000fc00000000000 */
[----:B------:R-:W-:-:S00]  /*0190*/  NOP ;  /* 0x0000000000007918 */ /* 0x000fc00000000000 */
[----:B------:R-:W-:-:S00]  /*01a0*/  NOP ;  /* 0x0000000000007918 */ /* 0x000fc00000000000 */
[----:B------:R-:W-:-:S00]  /*01b0*/  NOP ;  /* 0x0000000000007918 */ /* 0x000fc00000000000 */
[----:B------:R-:W-:-:S00]  /*01c0*/  NOP ;  /* 0x0000000000007918 */ /* 0x000fc00000000000 */
[----:B------:R-:W-:-:S00]  /*01d0*/  NOP ;  /* 0x0000000000007918 */ /* 0x000fc00000000000 */
[----:B------:R-:W-:-:S00]  /*01e0*/  NOP ;  /* 0x0000000000007918 */ /* 0x000fc00000000000 */
[----:B------:R-:W-:-:S00]  /*01f0*/  NOP ;  /* 0x0000000000007918 */ /* 0x000fc00000000000 */
.L_x_1:


//--------------------- .nv.shared.reserved.0     --------------------------
	.section	.nv.shared.reserved.0,"aw",@nobits
	.weak		__nv_reservedSMEM_offset_0_alias
	.size		__nv_reservedSMEM_offset_0_alias, 0, 64
	.other		__nv_reservedSMEM_offset_0_alias,@"STO_CUDA_RESERVED_SHARED STV_DEFAULT"
__nv_reservedSMEM_offset_0_alias:
	.zero		0
	.zero		64


//--------------------- .nv.constant0._Z15transposeMatrixPKfPfii --------------------------
	.section	.nv.constant0._Z15transposeMatrixPKfPfii,"a",@progbits
	.sectionflags	@""
	.align	4
.nv.constant0._Z15transposeMatrixPKfPfii:
	.zero		920


//--------------------- SYMBOLS --------------------------

	.type		.nv.reservedSmem.offset0,@object
	.size		.nv.reservedSmem.offset0,0x4
